	.headerflags	@"EF_CUDA_TEXMODE_UNIFIED EF_CUDA_64BIT_ADDRESS EF_CUDA_ACCELERATORS EF_CUDA_SM90 EF_CUDA_VIRTUAL_SM(EF_CUDA_SM90)"
	.elftype	@"ET_EXEC"


//--------------------- .nv.info                  --------------------------
	.section	.nv.info,"",@"SHT_CUDA_INFO"
	.align	4


	//----- nvinfo : EIATTR_REGCOUNT
	.align		4
        /*0000*/ 	.byte	0x04, 0x2f
        /*0002*/ 	.short	(.L_1 - .L_0)
	.align		4
.L_0:
        /*0004*/ 	.word	index@(triton_poi_fused_convolution_11)
        /*0008*/ 	.word	0x0000000c


	//----- nvinfo : EIATTR_MIN_STACK_SIZE
	.align		4
.L_1:
        /*000c*/ 	.byte	0x04, 0x12
        /*000e*/ 	.short	(.L_3 - .L_2)
	.align		4
.L_2:
        /*0010*/ 	.word	index@(triton_poi_fused_convolution_11)
        /*0014*/ 	.word	0x00000000


	//----- nvinfo : EIATTR_FRAME_SIZE
	.align		4
.L_3:
        /*0018*/ 	.byte	0x04, 0x11
        /*001a*/ 	.short	(.L_5 - .L_4)
	.align		4
.L_4:
        /*001c*/ 	.word	index@(triton_poi_fused_convolution_11)
        /*0020*/ 	.word	0x00000000


	//----- nvinfo : EIATTR_MIN_STACK_SIZE
	.align		4
.L_5:
        /*0024*/ 	.byte	0x04, 0x12
        /*0026*/ 	.short	(.L_7 - .L_6)
	.align		4
.L_6:
        /*0028*/ 	.word	index@(triton_poi_fused_convolution_11)
        /*002c*/ 	.word	0x00000000
.L_7:


//--------------------- .nv.info.triton_poi_fused_convolution_11 --------------------------
	.section	.nv.info.triton_poi_fused_convolution_11,"",@"SHT_CUDA_INFO"
	.sectionflags	@""
	.align	4


	//----- nvinfo : EIATTR_CUDA_API_VERSION
	.align		4
        /*0000*/ 	.byte	0x04, 0x37
        /*0002*/ 	.short	(.L_9 - .L_8)
.L_8:
        /*0004*/ 	.word	0x0000007c


	//----- nvinfo : EIATTR_KPARAM_INFO
	.align		4
.L_9:
        /*0008*/ 	.byte	0x04, 0x17
        /*000a*/ 	.short	(.L_11 - .L_10)
.L_10:
        /*000c*/ 	.word	0x00000000
        /*0010*/ 	.short	0x0002
        /*0012*/ 	.short	0x0010
        /*0014*/ 	.byte	0x00, 0xf0, 0x11, 0x00


	//----- nvinfo : EIATTR_KPARAM_INFO
	.align		4
.L_11:
        /*0018*/ 	.byte	0x04, 0x17
        /*001a*/ 	.short	(.L_13 - .L_12)
.L_12:
        /*001c*/ 	.word	0x00000000
        /*0020*/ 	.short	0x0001
        /*0022*/ 	.short	0x0008
        /*0024*/ 	.byte	0x00, 0xf4, 0x21, 0x00


	//----- nvinfo : EIATTR_KPARAM_INFO
	.align		4
.L_13:
        /*0028*/ 	.byte	0x04, 0x17
        /*002a*/ 	.short	(.L_15 - .L_14)
.L_14:
        /*002c*/ 	.word	0x00000000
        /*0030*/ 	.short	0x0000
        /*0032*/ 	.short	0x0000
        /*0034*/ 	.byte	0x00, 0xf4, 0x21, 0x00


	//----- nvinfo : EIATTR_SPARSE_MMA_MASK
	.align		4
.L_15:
        /*0038*/ 	.byte	0x03, 0x50
        /*003a*/ 	.short	0x0000


	//----- nvinfo : EIATTR_MAXREG_COUNT
	.align		4
        /*003c*/ 	.byte	0x03, 0x1b
        /*003e*/ 	.short	0x00ff


	//----- nvinfo : EIATTR_EXIT_INSTR_OFFSETS
	.align		4
        /*0040*/ 	.byte	0x04, 0x1c
        /*0042*/ 	.short	(.L_17 - .L_16)


	//   ....[0]....
.L_16:
        /*0044*/ 	.word	0x00000170


	//   ....[1]....
        /*0048*/ 	.word	0x00000190


	//----- nvinfo : EIATTR_REQNTID
	.align		4
.L_17:
        /*004c*/ 	.byte	0x04, 0x10
        /*004e*/ 	.short	(.L_19 - .L_18)
.L_18:
        /*0050*/ 	.word	0x00000080
        /*0054*/ 	.word	0x00000001
        /*0058*/ 	.word	0x00000001


	//----- nvinfo : EIATTR_CBANK_PARAM_SIZE
	.align		4
.L_19:
        /*005c*/ 	.byte	0x03, 0x19
        /*005e*/ 	.short	0x0014


	//----- nvinfo : EIATTR_PARAM_CBANK
	.align		4
        /*0060*/ 	.byte	0x04, 0x0a
        /*0062*/ 	.short	(.L_21 - .L_20)
	.align		4
.L_20:
        /*0064*/ 	.word	index@(.nv.constant0.triton_poi_fused_convolution_11)
        /*0068*/ 	.short	0x0210
        /*006a*/ 	.short	0x0014


	//----- nvinfo : EIATTR_SW_WAR
	.align		4
.L_21:
        /*006c*/ 	.byte	0x04, 0x36
        /*006e*/ 	.short	(.L_23 - .L_22)
.L_22:
        /*0070*/ 	.word	0x00000008
.L_23:


//--------------------- .nv.callgraph             --------------------------
	.section	.nv.callgraph,"",@"SHT_CUDA_CALLGRAPH"
	.align	4
	.sectionentsize	8
	.align		4
        /*0000*/ 	.word	0x00000000
	.align		4
        /*0004*/ 	.word	0xffffffff
	.align		4
        /*0008*/ 	.word	0x00000000
	.align		4
        /*000c*/ 	.word	0xfffffffe
	.align		4
        /*0010*/ 	.word	0x00000000
	.align		4
        /*0014*/ 	.word	0xfffffffd
	.align		4
        /*0018*/ 	.word	0x00000000
	.align		4
        /*001c*/ 	.word	0xfffffffc


//--------------------- .text.triton_poi_fused_convolution_11 --------------------------
	.section	.text.triton_poi_fused_convolution_11,"ax",@progbits
	.align	128
        .global         triton_poi_fused_convolution_11
        .type           triton_poi_fused_convolution_11,@function
        .size           triton_poi_fused_convolution_11,(.L_x_1 - triton_poi_fused_convolution_11)
        .other          triton_poi_fused_convolution_11,@"STO_CUDA_ENTRY STV_DEFAULT"
triton_poi_fused_convolution_11:
.text.triton_poi_fused_convolution_11:
[----:B------:R-:W0:Y:S02]  /*0000*/  LDC R1, c[0x0][0x28] ;  /* 0x00000a00ff017b82 */ /* 0x000e240000000800 */
[----:B------:R-:W1:Y:S01]  /*0010*/  S2R R0, SR_TID.X ;  /* 0x0000000000007919 */ /* 0x000e620000002100 */
[----:B------:R-:W2:Y:S01]  /*0020*/  LDC.64 R2, c[0x0][0x210] ;  /* 0x00008400ff027b82 */ /* 0x000ea20000000a00 */
[----:B------:R-:W-:Y:S01]  /*0030*/  ULDC.64 UR4, c[0x0][0x208] ;  /* 0x0000820000047ab9 */ /* 0x000fe20000000a00 */
[----:B------:R-:W3:Y:S01]  /*0040*/  S2R R7, SR_CTAID.X ;  /* 0x0000000000077919 */ /* 0x000ee20000002500 */
[----:B-1----:R-:W-:Y:S02]  /*0050*/  LOP3.LUT R0, R0, 0x7f, RZ, 0xc0, !PT ;  /* 0x0000007f00007812 */ /* 0x002fe400078ec0ff */
[----:B---3--:R-:W-:-:S03]  /*0060*/  SHF.R.S32.HI R4, RZ, 0x18, R7 ;  /* 0x00000018ff047819 */ /* 0x008fc60000011407 */
[----:B------:R-:W-:Y:S01]  /*0070*/  IMAD R7, R7, 0x80, R0 ;  /* 0x0000008007077824 */ /* 0x000fe200078e0200 */
[----:B------:R-:W-:-:S03]  /*0080*/  SGXT R0, R4, 0x1 ;  /* 0x000000010400781a */ /* 0x000fc60000000200 */
[C---:B--2---:R-:W-:Y:S01]  /*0090*/  IMAD.WIDE R2, R7.reuse, 0x4, R2 ;  /* 0x0000000407027825 */ /* 0x044fe200078e0202 */
[----:B------:R-:W1:Y:S01]  /*00a0*/  LDC.64 R4, c[0x0][0x218] ;  /* 0x00008600ff047b82 */ /* 0x000e620000000a00 */
[----:B------:R-:W-:Y:S02]  /*00b0*/  ISETP.GE.AND P0, PT, R7, 0x100, PT ;  /* 0x000001000700780c */ /* 0x000fe40003f06270 */
[----:B------:R-:W-:Y:S01]  /*00c0*/  LEA.HI R0, R0, R7, RZ, 0x4 ;  /* 0x0000000700007211 */ /* 0x000fe200078f20ff */
[----:B------:R-:W-:-:S03]  /*00d0*/  IMAD.MOV.U32 R7, RZ, RZ, RZ ;  /* 0x000000ffff077224 */ /* 0x000fc600078e00ff */
[----:B------:R-:W-:-:S04]  /*00e0*/  SHF.R.S32.HI R0, RZ, 0x4, R0 ;  /* 0x00000004ff007819 */ /* 0x000fc80000011400 */
[----:B------:R-:W-:-:S04]  /*00f0*/  LEA.HI R6, R0, R0, RZ, 0x2 ;  /* 0x0000000000067211 */ /* 0x000fc800078f10ff */
[----:B------:R-:W-:-:S05]  /*0100*/  LOP3.LUT R9, R6, 0xfffffffc, RZ, 0xc0, !PT ;  /* 0xfffffffc06097812 */ /* 0x000fca00078ec0ff */
[----:B------:R-:W-:Y:S02]  /*0110*/  IMAD.IADD R9, R0, 0x1, -R9 ;  /* 0x0000000100097824 */ /* 0x000fe400078e0a09 */
[----:B------:R-:W-:Y:S02]  /*0120*/  IMAD.MOV.U32 R0, RZ, RZ, RZ ;  /* 0x000000ffff007224 */ /* 0x000fe400078e00ff */
[----:B-1----:R-:W-:-:S04]  /*0130*/  IMAD.WIDE R4, R9, 0x4, R4 ;  /* 0x0000000409047825 */ /* 0x002fc800078e0204 */
[----:B------:R-:W2:Y:S04]  /*0140*/  @!P0 LDG.E R0, desc[UR4][R2.64] ;  /* 0x0000000402008981 */ /* 0x000ea8000c1e1900 */
[----:B------:R-:W2:Y:S02]  /*0150*/  @!P0 LDG.E.EL R7, desc[UR4][R4.64] ;  /* 0x0000000404078981 */ /* 0x000ea4000c2e1900 */
[----:B--2---:R-:W-:Y:S01]  /*0160*/  FADD R7, R7, R0 ;  /* 0x0000000007077221 */ /* 0x004fe20000000000 */
[----:B------:R-:W-:Y:S06]  /*0170*/  @P0 EXIT ;  /* 0x000000000000094d */ /* 0x000fec0003800000 */
[----:B------:R-:W-:Y:S01]  /*0180*/  STG.E desc[UR4][R2.64], R7 ;  /* 0x0000000702007986 */ /* 0x000fe2000c101904 */
[----:B------:R-:W-:Y:S05]  /*0190*/  EXIT ;  /* 0x000000000000794d */ /* 0x000fea0003800000 */
.L_x_0:
[----:B------:R-:W-:-:S00]  /*01a0*/  BRA `(.L_x_0) ;  /* 0xfffffffc00fc7947 */ /* 0x000fc0000383ffff */
[----:B------:R-:W-:-:S00]  /*01b0*/  NOP ;  /* 0x0000000000007918 */ /* 0x000fc00000000000 */
        /* <DEDUP_REMOVED lines=12> */
.L_x_1:


//--------------------- .nv.constant0.triton_poi_fused_convolution_11 --------------------------
	.section	.nv.constant0.triton_poi_fused_convolution_11,"a",@progbits
	.sectionflags	@""
	.align	4
.nv.constant0.triton_poi_fused_convolution_11:
	.zero		548
